//
// Generated by NVIDIA NVVM Compiler
//
// Compiler Build ID: CL-36424714
// Cuda compilation tools, release 13.0, V13.0.88
// Based on NVVM 20.0.0
//

.version 9.0
.target sm_100
.address_size 64

	// .globl	_Z14matrixMultiplyPiS_S_iii

.visible .entry _Z14matrixMultiplyPiS_S_iii(
	.param .u64 .ptr .align 1 _Z14matrixMultiplyPiS_S_iii_param_0,
	.param .u64 .ptr .align 1 _Z14matrixMultiplyPiS_S_iii_param_1,
	.param .u64 .ptr .align 1 _Z14matrixMultiplyPiS_S_iii_param_2,
	.param .u32 _Z14matrixMultiplyPiS_S_iii_param_3,
	.param .u32 _Z14matrixMultiplyPiS_S_iii_param_4,
	.param .u32 _Z14matrixMultiplyPiS_S_iii_param_5
)
{
	.reg .pred 	%p<13>;
	.reg .b32 	%r<173>;
	.reg .b64 	%rd<70>;

	ld.param.u64 	%rd4, [_Z14matrixMultiplyPiS_S_iii_param_0];
	ld.param.u64 	%rd5, [_Z14matrixMultiplyPiS_S_iii_param_1];
	ld.param.u32 	%r59, [_Z14matrixMultiplyPiS_S_iii_param_3];
	ld.param.u32 	%r60, [_Z14matrixMultiplyPiS_S_iii_param_4];
	ld.param.u32 	%r61, [_Z14matrixMultiplyPiS_S_iii_param_5];
	cvta.to.global.u64 	%rd1, %rd5;
	cvta.to.global.u64 	%rd2, %rd4;
	mov.u32 	%r62, %ctaid.y;
	mov.u32 	%r63, %ntid.y;
	mov.u32 	%r64, %tid.y;
	mad.lo.s32 	%r1, %r62, %r63, %r64;
	mov.u32 	%r65, %ctaid.x;
	mov.u32 	%r66, %ntid.x;
	mul.lo.s32 	%r2, %r65, %r66;
	mov.u32 	%r3, %tid.x;
	add.s32 	%r4, %r2, %r3;
	setp.ge.s32 	%p1, %r1, %r59;
	setp.ge.s32 	%p2, %r4, %r61;
	or.pred  	%p3, %p1, %p2;
	@%p3 bra 	$L__BB0_14;
	setp.lt.s32 	%p4, %r60, 1;
	mov.b32 	%r172, 0;
	@%p4 bra 	$L__BB0_13;
	mov.u32 	%r5, %ctaid.z;
	mad.lo.s32 	%r70, %r59, %r5, %r1;
	mul.lo.s32 	%r6, %r70, %r60;
	mul.lo.s32 	%r7, %r60, %r5;
	and.b32  	%r8, %r60, 7;
	setp.lt.u32 	%p5, %r60, 8;
	mov.b32 	%r167, 0;
	mov.u32 	%r172, %r167;
	@%p5 bra 	$L__BB0_5;
	and.b32  	%r167, %r60, 2147483640;
	neg.s32 	%r161, %r167;
	add.s32 	%r160, %r6, 3;
	mad.lo.s32 	%r72, %r61, %r7, %r61;
	add.s32 	%r159, %r4, %r72;
	shl.b32 	%r13, %r61, 3;
	add.s32 	%r73, %r7, 2;
	mad.lo.s32 	%r158, %r61, %r73, %r4;
	add.s32 	%r74, %r7, 3;
	mad.lo.s32 	%r157, %r61, %r74, %r4;
	add.s32 	%r75, %r7, 4;
	mad.lo.s32 	%r156, %r61, %r75, %r4;
	add.s32 	%r76, %r7, 5;
	mad.lo.s32 	%r155, %r61, %r76, %r4;
	add.s32 	%r77, %r7, 6;
	mad.lo.s32 	%r154, %r61, %r77, %r4;
	add.s32 	%r78, %r7, 7;
	mad.lo.s32 	%r153, %r61, %r78, %r4;
	mul.lo.s32 	%r79, %r5, %r61;
	mad.lo.s32 	%r80, %r79, %r60, %r3;
	add.s32 	%r152, %r80, %r2;
	mov.b32 	%r172, 0;
$L__BB0_4:
	.pragma "nounroll";
	add.s32 	%r81, %r160, -3;
	mul.wide.u32 	%rd6, %r81, 4;
	add.s64 	%rd7, %rd2, %rd6;
	ld.global.u32 	%r82, [%rd7];
	mul.wide.u32 	%rd8, %r152, 4;
	add.s64 	%rd9, %rd1, %rd8;
	ld.global.u32 	%r83, [%rd9];
	mad.lo.s32 	%r84, %r83, %r82, %r172;
	add.s32 	%r85, %r160, -2;
	mul.wide.u32 	%rd10, %r85, 4;
	add.s64 	%rd11, %rd2, %rd10;
	ld.global.u32 	%r86, [%rd11];
	mul.wide.u32 	%rd12, %r159, 4;
	add.s64 	%rd13, %rd1, %rd12;
	ld.global.u32 	%r87, [%rd13];
	mad.lo.s32 	%r88, %r87, %r86, %r84;
	add.s32 	%r89, %r160, -1;
	mul.wide.u32 	%rd14, %r89, 4;
	add.s64 	%rd15, %rd2, %rd14;
	ld.global.u32 	%r90, [%rd15];
	mul.wide.u32 	%rd16, %r158, 4;
	add.s64 	%rd17, %rd1, %rd16;
	ld.global.u32 	%r91, [%rd17];
	mad.lo.s32 	%r92, %r91, %r90, %r88;
	add.s32 	%r93, %r160, 4;
	mul.wide.u32 	%rd18, %r160, 4;
	add.s64 	%rd19, %rd2, %rd18;
	ld.global.u32 	%r94, [%rd19];
	mul.wide.u32 	%rd20, %r157, 4;
	add.s64 	%rd21, %rd1, %rd20;
	ld.global.u32 	%r95, [%rd21];
	mad.lo.s32 	%r96, %r95, %r94, %r92;
	add.s32 	%r97, %r160, 1;
	mul.wide.u32 	%rd22, %r97, 4;
	add.s64 	%rd23, %rd2, %rd22;
	ld.global.u32 	%r98, [%rd23];
	mul.wide.u32 	%rd24, %r156, 4;
	add.s64 	%rd25, %rd1, %rd24;
	ld.global.u32 	%r99, [%rd25];
	mad.lo.s32 	%r100, %r99, %r98, %r96;
	add.s32 	%r101, %r160, 2;
	mul.wide.u32 	%rd26, %r101, 4;
	add.s64 	%rd27, %rd2, %rd26;
	ld.global.u32 	%r102, [%rd27];
	mul.wide.u32 	%rd28, %r155, 4;
	add.s64 	%rd29, %rd1, %rd28;
	ld.global.u32 	%r103, [%rd29];
	mad.lo.s32 	%r104, %r103, %r102, %r100;
	add.s32 	%r105, %r160, 3;
	mul.wide.u32 	%rd30, %r105, 4;
	add.s64 	%rd31, %rd2, %rd30;
	ld.global.u32 	%r106, [%rd31];
	mul.wide.u32 	%rd32, %r154, 4;
	add.s64 	%rd33, %rd1, %rd32;
	ld.global.u32 	%r107, [%rd33];
	mad.lo.s32 	%r108, %r107, %r106, %r104;
	mul.wide.u32 	%rd34, %r93, 4;
	add.s64 	%rd35, %rd2, %rd34;
	ld.global.u32 	%r109, [%rd35];
	mul.wide.u32 	%rd36, %r153, 4;
	add.s64 	%rd37, %rd1, %rd36;
	ld.global.u32 	%r110, [%rd37];
	mad.lo.s32 	%r172, %r110, %r109, %r108;
	add.s32 	%r161, %r161, 8;
	add.s32 	%r160, %r160, 8;
	add.s32 	%r159, %r159, %r13;
	add.s32 	%r158, %r158, %r13;
	add.s32 	%r157, %r157, %r13;
	add.s32 	%r156, %r156, %r13;
	add.s32 	%r155, %r155, %r13;
	add.s32 	%r154, %r154, %r13;
	add.s32 	%r153, %r153, %r13;
	add.s32 	%r152, %r152, %r13;
	setp.ne.s32 	%p6, %r161, 0;
	@%p6 bra 	$L__BB0_4;
$L__BB0_5:
	setp.eq.s32 	%p7, %r8, 0;
	@%p7 bra 	$L__BB0_13;
	and.b32  	%r46, %r60, 3;
	setp.lt.u32 	%p8, %r8, 4;
	@%p8 bra 	$L__BB0_8;
	add.s32 	%r112, %r167, %r6;
	mul.wide.u32 	%rd38, %r112, 4;
	add.s64 	%rd39, %rd2, %rd38;
	ld.global.u32 	%r113, [%rd39];
	add.s32 	%r114, %r167, %r7;
	mad.lo.s32 	%r115, %r114, %r61, %r4;
	mul.wide.u32 	%rd40, %r115, 4;
	add.s64 	%rd41, %rd1, %rd40;
	ld.global.u32 	%r116, [%rd41];
	mad.lo.s32 	%r117, %r116, %r113, %r172;
	add.s32 	%r118, %r112, 1;
	mul.wide.u32 	%rd42, %r118, 4;
	add.s64 	%rd43, %rd2, %rd42;
	ld.global.u32 	%r119, [%rd43];
	add.s32 	%r120, %r115, %r61;
	mul.wide.u32 	%rd44, %r120, 4;
	add.s64 	%rd45, %rd1, %rd44;
	ld.global.u32 	%r121, [%rd45];
	mad.lo.s32 	%r122, %r121, %r119, %r117;
	add.s32 	%r123, %r112, 2;
	mul.wide.u32 	%rd46, %r123, 4;
	add.s64 	%rd47, %rd2, %rd46;
	ld.global.u32 	%r124, [%rd47];
	add.s32 	%r125, %r120, %r61;
	mul.wide.u32 	%rd48, %r125, 4;
	add.s64 	%rd49, %rd1, %rd48;
	ld.global.u32 	%r126, [%rd49];
	mad.lo.s32 	%r127, %r126, %r124, %r122;
	add.s32 	%r128, %r112, 3;
	mul.wide.u32 	%rd50, %r128, 4;
	add.s64 	%rd51, %rd2, %rd50;
	ld.global.u32 	%r129, [%rd51];
	add.s32 	%r130, %r125, %r61;
	mul.wide.u32 	%rd52, %r130, 4;
	add.s64 	%rd53, %rd1, %rd52;
	ld.global.u32 	%r131, [%rd53];
	mad.lo.s32 	%r172, %r131, %r129, %r127;
	add.s32 	%r167, %r167, 4;
$L__BB0_8:
	setp.eq.s32 	%p9, %r46, 0;
	@%p9 bra 	$L__BB0_13;
	setp.eq.s32 	%p10, %r46, 1;
	@%p10 bra 	$L__BB0_11;
	add.s32 	%r133, %r167, %r6;
	mul.wide.u32 	%rd54, %r133, 4;
	add.s64 	%rd55, %rd2, %rd54;
	ld.global.u32 	%r134, [%rd55];
	add.s32 	%r135, %r167, %r7;
	mad.lo.s32 	%r136, %r135, %r61, %r4;
	mul.wide.u32 	%rd56, %r136, 4;
	add.s64 	%rd57, %rd1, %rd56;
	ld.global.u32 	%r137, [%rd57];
	mad.lo.s32 	%r138, %r137, %r134, %r172;
	add.s32 	%r139, %r133, 1;
	mul.wide.u32 	%rd58, %r139, 4;
	add.s64 	%rd59, %rd2, %rd58;
	ld.global.u32 	%r140, [%rd59];
	add.s32 	%r141, %r136, %r61;
	mul.wide.u32 	%rd60, %r141, 4;
	add.s64 	%rd61, %rd1, %rd60;
	ld.global.u32 	%r142, [%rd61];
	mad.lo.s32 	%r172, %r142, %r140, %r138;
	add.s32 	%r167, %r167, 2;
$L__BB0_11:
	and.b32  	%r143, %r60, 1;
	setp.eq.b32 	%p11, %r143, 1;
	not.pred 	%p12, %p11;
	@%p12 bra 	$L__BB0_13;
	add.s32 	%r144, %r167, %r6;
	mul.wide.u32 	%rd62, %r144, 4;
	add.s64 	%rd63, %rd2, %rd62;
	ld.global.u32 	%r145, [%rd63];
	add.s32 	%r146, %r167, %r7;
	mad.lo.s32 	%r147, %r146, %r61, %r4;
	mul.wide.u32 	%rd64, %r147, 4;
	add.s64 	%rd65, %rd1, %rd64;
	ld.global.u32 	%r148, [%rd65];
	mad.lo.s32 	%r172, %r148, %r145, %r172;
$L__BB0_13:
	ld.param.u64 	%rd69, [_Z14matrixMultiplyPiS_S_iii_param_2];
	mov.u32 	%r149, %ctaid.z;
	mad.lo.s32 	%r150, %r59, %r149, %r1;
	mad.lo.s32 	%r151, %r150, %r61, %r4;
	cvta.to.global.u64 	%rd66, %rd69;
	mul.wide.u32 	%rd67, %r151, 4;
	add.s64 	%rd68, %rd66, %rd67;
	st.global.u32 	[%rd68], %r172;
$L__BB0_14:
	ret;

}


// ===== COMPILED SASS (sm_100) =====

	.target	sm_100

	.elftype	@"ET_EXEC"


//--------------------- .note.nv.tkinfo           --------------------------
	.section	.note.nv.tkinfo,"",@"SHT_NOTE"
	.sectionflags	@"SHF_NOTE_NV_TKINFO"
	.tkinfo
        /*0018*/ 	.word	0x00000002
        /*0030*/ 	.string	""
        /*0030*/ 	.string	"ptxas"
        /*0030*/ 	.string	"Cuda compilation tools, release 13.0, V13.0.88"
        /*0030*/ 	.string	"Build cuda_13.0.r13.0/compiler.36424714_0"
        /*0030*/ 	.string	"-arch sm_100 -m 64 "



//--------------------- .note.nv.cuinfo           --------------------------
	.section	.note.nv.cuinfo,"",@"SHT_NOTE"
	.sectionflags	@"SHF_NOTE_NV_CUINFO"
        /*0018*/ 	.short	0x0002
        /*001a*/ 	.short	0x0064
        /*001c*/ 	.short	0x0082
	.zero		2


//--------------------- .nv.info                  --------------------------
	.section	.nv.info,"",@"SHT_CUDA_INFO"
	.align	4


	//----- nvinfo : EIATTR_REGCOUNT
	.align		4
        /*0000*/ 	.byte	0x04, 0x2f
        /*0002*/ 	.short	(.L_1 - .L_0)
	.align		4
.L_0:
        /*0004*/ 	.word	index@(_Z14matrixMultiplyPiS_S_iii)
        /*0008*/ 	.word	0x00000020


	//----- nvinfo : EIATTR_FRAME_SIZE
	.align		4
.L_1:
        /*000c*/ 	.byte	0x04, 0x11
        /*000e*/ 	.short	(.L_3 - .L_2)
	.align		4
.L_2:
        /*0010*/ 	.word	index@(_Z14matrixMultiplyPiS_S_iii)
        /*0014*/ 	.word	0x00000000


	//----- nvinfo : EIATTR_MIN_STACK_SIZE
	.align		4
.L_3:
        /*0018*/ 	.byte	0x04, 0x12
        /*001a*/ 	.short	(.L_5 - .L_4)
	.align		4
.L_4:
        /*001c*/ 	.word	index@(_Z14matrixMultiplyPiS_S_iii)
        /*0020*/ 	.word	0x00000000
.L_5:


//--------------------- .nv.compat                --------------------------
	.section	.nv.compat,"",@"SHT_CUDA_COMPAT_INFO"
	.align	4
        /*0000*/ 	.byte	0x02, 0x09, 0x00, 0x00, 0x02, 0x02, 0x01, 0x00, 0x02, 0x05, 0x05, 0x00, 0x03, 0x07, 0x01, 0x01
        /*0010*/ 	.byte	0x02, 0x03, 0x00, 0x00, 0x02, 0x06, 0x01, 0x00, 0x04, 0x0b, 0x08, 0x00, 0x09, 0x00, 0x00, 0x00
        /*0020*/ 	.byte	0x00, 0x00, 0x00, 0x00


//--------------------- .nv.info._Z14matrixMultiplyPiS_S_iii --------------------------
	.section	.nv.info._Z14matrixMultiplyPiS_S_iii,"",@"SHT_CUDA_INFO"
	.sectionflags	@""
	.align	4


	//----- nvinfo : EIATTR_CUDA_API_VERSION
	.align		4
        /*0000*/ 	.byte	0x04, 0x37
        /*0002*/ 	.short	(.L_7 - .L_6)
.L_6:
        /*0004*/ 	.word	0x00000082


	//----- nvinfo : EIATTR_KPARAM_INFO
	.align		4
.L_7:
        /*0008*/ 	.byte	0x04, 0x17
        /*000a*/ 	.short	(.L_9 - .L_8)
.L_8:
        /*000c*/ 	.word	0x00000000
        /*0010*/ 	.short	0x0005
        /*0012*/ 	.short	0x0020
        /*0014*/ 	.byte	0x00, 0xf0, 0x11, 0x00


	//----- nvinfo : EIATTR_KPARAM_INFO
	.align		4
.L_9:
        /*0018*/ 	.byte	0x04, 0x17
        /*001a*/ 	.short	(.L_11 - .L_10)
.L_10:
        /*001c*/ 	.word	0x00000000
        /*0020*/ 	.short	0x0004
        /*0022*/ 	.short	0x001c
        /*0024*/ 	.byte	0x00, 0xf0, 0x11, 0x00


	//----- nvinfo : EIATTR_KPARAM_INFO
	.align		4
.L_11:
        /*0028*/ 	.byte	0x04, 0x17
        /*002a*/ 	.short	(.L_13 - .L_12)
.L_12:
        /*002c*/ 	.word	0x00000000
        /*0030*/ 	.short	0x0003
        /*0032*/ 	.short	0x0018
        /*0034*/ 	.byte	0x00, 0xf0, 0x11, 0x00


	//----- nvinfo : EIATTR_KPARAM_INFO
	.align		4
.L_13:
        /*0038*/ 	.byte	0x04, 0x17
        /*003a*/ 	.short	(.L_15 - .L_14)
.L_14:
        /*003c*/ 	.word	0x00000000
        /*0040*/ 	.short	0x0002
        /*0042*/ 	.short	0x0010
        /*0044*/ 	.byte	0x00, 0xf5, 0x21, 0x00


	//----- nvinfo : EIATTR_KPARAM_INFO
	.align		4
.L_15:
        /*0048*/ 	.byte	0x04, 0x17
        /*004a*/ 	.short	(.L_17 - .L_16)
.L_16:
        /*004c*/ 	.word	0x00000000
        /*0050*/ 	.short	0x0001
        /*0052*/ 	.short	0x0008
        /*0054*/ 	.byte	0x00, 0xf5, 0x21, 0x00


	//----- nvinfo : EIATTR_KPARAM_INFO
	.align		4
.L_17:
        /*0058*/ 	.byte	0x04, 0x17
        /*005a*/ 	.short	(.L_19 - .L_18)
.L_18:
        /*005c*/ 	.word	0x00000000
        /*0060*/ 	.short	0x0000
        /*0062*/ 	.short	0x0000
        /*0064*/ 	.byte	0x00, 0xf5, 0x21, 0x00


	//----- nvinfo : EIATTR_SPARSE_MMA_MASK
	.align		4
.L_19:
        /*0068*/ 	.byte	0x03, 0x50
        /*006a*/ 	.short	0x0000


	//----- nvinfo : EIATTR_MAXREG_COUNT
	.align		4
        /*006c*/ 	.byte	0x03, 0x1b
        /*006e*/ 	.short	0x00ff


	//----- nvinfo : EIATTR_MERCURY_ISA_VERSION
	.align		4
        /*0070*/ 	.byte	0x03, 0x5f
        /*0072*/ 	.short	0x0101


	//----- nvinfo : EIATTR_VRC_CTA_INIT_COUNT
	.align		4
        /*0074*/ 	.byte	0x02, 0x4a
	.zero		1
	.zero		1


	//----- nvinfo : EIATTR_EXIT_INSTR_OFFSETS
	.align		4
        /*0078*/ 	.byte	0x04, 0x1c
        /*007a*/ 	.short	(.L_21 - .L_20)


	//   ....[0]....
.L_20:
        /*007c*/ 	.word	0x000000e0


	//   ....[1]....
        /*0080*/ 	.word	0x00000ba0


	//----- nvinfo : EIATTR_CBANK_PARAM_SIZE
	.align		4
.L_21:
        /*0084*/ 	.byte	0x03, 0x19
        /*0086*/ 	.short	0x0024


	//----- nvinfo : EIATTR_PARAM_CBANK
	.align		4
        /*0088*/ 	.byte	0x04, 0x0a
        /*008a*/ 	.short	(.L_23 - .L_22)
	.align		4
.L_22:
        /*008c*/ 	.word	index@(.nv.constant0._Z14matrixMultiplyPiS_S_iii)
        /*0090*/ 	.short	0x0380
        /*0092*/ 	.short	0x0024


	//----- nvinfo : EIATTR_SW_WAR
	.align		4
.L_23:
        /*0094*/ 	.byte	0x04, 0x36
        /*0096*/ 	.short	(.L_25 - .L_24)
.L_24:
        /*0098*/ 	.word	0x00000008
.L_25:


//--------------------- .nv.callgraph             --------------------------
	.section	.nv.callgraph,"",@"SHT_CUDA_CALLGRAPH"
	.align	4
	.sectionentsize	8
	.align		4
        /*0000*/ 	.word	0x00000000
	.align		4
        /*0004*/ 	.word	0xffffffff
	.align		4
        /*0008*/ 	.word	0x00000000
	.align		4
        /*000c*/ 	.word	0xfffffffe
	.align		4
        /*0010*/ 	.word	0x00000000
	.align		4
        /*0014*/ 	.word	0xfffffffd
	.align		4
        /*0018*/ 	.word	0x00000000
	.align		4
        /*001c*/ 	.word	0xfffffffc


//--------------------- .text._Z14matrixMultiplyPiS_S_iii --------------------------
	.section	.text._Z14matrixMultiplyPiS_S_iii,"ax",@progbits
	.align	128
        .global         _Z14matrixMultiplyPiS_S_iii
        .type           _Z14matrixMultiplyPiS_S_iii,@function
        .size           _Z14matrixMultiplyPiS_S_iii,(.L_x_5 - _Z14matrixMultiplyPiS_S_iii)
        .other          _Z14matrixMultiplyPiS_S_iii,@"STO_CUDA_ENTRY STV_DEFAULT"
_Z14matrixMultiplyPiS_S_iii:
.text._Z14matrixMultiplyPiS_S_iii:
[----:B------:R-:W-:Y:S01]  /*0000*/  LDC R1, c[0x0][0x37c] ;  /* 0x0000df00ff017b82 */ /* 0x000fe20000000800 */
[----:B------:R-:W0:Y:S07]  /*0010*/  S2R R29, SR_TID.X ;  /* 0x00000000001d7919 */ /* 0x000e2e0000002100 */
[----:B------:R-:W1:Y:S01]  /*0020*/  S2UR UR4, SR_CTAID.X ;  /* 0x00000000000479c3 */ /* 0x000e620000002500 */
[----:B------:R-:W2:Y:S01]  /*0030*/  LDCU UR8, c[0x0][0x398] ;  /* 0x00007300ff0877ac */ /* 0x000ea20008000800 */
[----:B------:R-:W3:Y:S06]  /*0040*/  S2R R5, SR_TID.Y ;  /* 0x0000000000057919 */ /* 0x000eec0000002200 */
[----:B------:R-:W3:Y:S01]  /*0050*/  LDC R2, c[0x0][0x364] ;  /* 0x0000d900ff027b82 */ /* 0x000ee20000000800 */
[----:B------:R-:W1:Y:S07]  /*0060*/  LDCU UR5, c[0x0][0x360] ;  /* 0x00006c00ff0577ac */ /* 0x000e6e0008000800 */
[----:B------:R-:W3:Y:S08]  /*0070*/  S2UR UR6, SR_CTAID.Y ;  /* 0x00000000000679c3 */ /* 0x000ef00000002600 */
[----:B------:R-:W4:Y:S01]  /*0080*/  LDC R0, c[0x0][0x3a0] ;  /* 0x0000e800ff007b82 */ /* 0x000f220000000800 */
[----:B-1----:R-:W-:-:S06]  /*0090*/  UIMAD UR4, UR4, UR5, URZ ;  /* 0x00000005040472a4 */ /* 0x002fcc000f8e02ff */
[----:B0-----:R-:W-:Y:S01]  /*00a0*/  IADD3 R3, PT, PT, R29, UR4, RZ ;  /* 0x000000041d037c10 */ /* 0x001fe2000fffe0ff */
[----:B---3--:R-:W-:-:S03]  /*00b0*/  IMAD R2, R2, UR6, R5 ;  /* 0x0000000602027c24 */ /* 0x008fc6000f8e0205 */
[----:B----4-:R-:W-:-:S04]  /*00c0*/  ISETP.GE.AND P0, PT, R3, R0, PT ;  /* 0x000000000300720c */ /* 0x010fc80003f06270 */
[----:B--2---:R-:W-:-:S13]  /*00d0*/  ISETP.GE.OR P0, PT, R2, UR8, P0 ;  /* 0x0000000802007c0c */ /* 0x004fda0008706670 */
[----:B------:R-:W-:Y:S05]  /*00e0*/  @P0 EXIT ;  /* 0x000000000000094d */ /* 0x000fea0003800000 */
[----:B------:R-:W0:Y:S01]  /*00f0*/  LDC R4, c[0x0][0x39c] ;  /* 0x0000e700ff047b82 */ /* 0x000e220000000800 */
[----:B------:R-:W1:Y:S01]  /*0100*/  LDCU.64 UR6, c[0x0][0x358] ;  /* 0x00006b00ff0677ac */ /* 0x000e620008000a00 */
[----:B------:R-:W-:Y:S01]  /*0110*/  HFMA2 R18, -RZ, RZ, 0, 0 ;  /* 0x00000000ff127431 */ /* 0x000fe200000001ff */
[----:B0-----:R-:W-:-:S13]  /*0120*/  ISETP.GE.AND P0, PT, R4, 0x1, PT ;  /* 0x000000010400780c */ /* 0x001fda0003f06270 */
[----:B-1----:R-:W-:Y:S05]  /*0130*/  @!P0 BRA `(.L_x_0) ;  /* 0x0000000800808947 */ /* 0x002fea0003800000 */
[----:B------:R-:W0:Y:S01]  /*0140*/  S2R R5, SR_CTAID.Z ;  /* 0x0000000000057919 */ /* 0x000e220000002700 */
[C---:B------:R-:W-:Y:S02]  /*0150*/  ISETP.GE.U32.AND P1, PT, R4.reuse, 0x8, PT ;  /* 0x000000080400780c */ /* 0x040fe40003f26070 */
[----:B------:R-:W-:Y:S02]  /*0160*/  LOP3.LUT R6, R4, 0x7, RZ, 0xc0, !PT ;  /* 0x0000000704067812 */ /* 0x000fe400078ec0ff */
[----:B------:R-:W-:Y:S02]  /*0170*/  MOV R7, RZ ;  /* 0x000000ff00077202 */ /* 0x000fe40000000f00 */
[----:B------:R-:W-:Y:S02]  /*0180*/  ISETP.NE.AND P0, PT, R6, RZ, PT ;  /* 0x000000ff0600720c */ /* 0x000fe40003f05270 */
[----:B------:R-:W-:Y:S01]  /*0190*/  MOV R18, RZ ;  /* 0x000000ff00127202 */ /* 0x000fe20000000f00 */
[----:B0-----:R-:W-:-:S02]  /*01a0*/  IMAD R9, R5, UR8, R2 ;  /* 0x0000000805097c24 */ /* 0x001fc4000f8e0202 */
[----:B------:R-:W-:Y:S02]  /*01b0*/  IMAD R8, R5, R4, RZ ;  /* 0x0000000405087224 */ /* 0x000fe400078e02ff */
[----:B------:R-:W-:Y:S06]  /*01c0*/  @!P1 BRA `(.L_x_1) ;  /* 0x0000000400489947 */ /* 0x000fec0003800000 */
[-C--:B------:R-:W-:Y:S01]  /*01d0*/  IMAD R5, R5, R0.reuse, RZ ;  /* 0x0000000005057224 */ /* 0x080fe200078e02ff */
[C---:B------:R-:W-:Y:S01]  /*01e0*/  IADD3 R11, PT, PT, R8.reuse, 0x2, RZ ;  /* 0x00000002080b7810 */ /* 0x040fe20007ffe0ff */
[C---:B------:R-:W-:Y:S01]  /*01f0*/  IMAD R12, R8.reuse, R0, R0 ;  /* 0x00000000080c7224 */ /* 0x040fe200078e0200 */
[C---:B------:R-:W-:Y:S01]  /*0200*/  IADD3 R19, PT, PT, R8.reuse, 0x3, RZ ;  /* 0x0000000308137810 */ /* 0x040fe20007ffe0ff */
[-C--:B------:R-:W-:Y:S01]  /*0210*/  IMAD R29, R5, R4.reuse, R29 ;  /* 0x00000004051d7224 */ /* 0x080fe200078e021d */
[C---:B------:R-:W-:Y:S01]  /*0220*/  IADD3 R21, PT, PT, R8.reuse, 0x4, RZ ;  /* 0x0000000408157810 */ /* 0x040fe20007ffe0ff */
[----:B------:R-:W-:Y:S01]  /*0230*/  IMAD R10, R9, R4, 0x3 ;  /* 0x00000003090a7424 */ /* 0x000fe200078e0204 */
[C---:B------:R-:W-:Y:S01]  /*0240*/  IADD3 R23, PT, PT, R8.reuse, 0x5, RZ ;  /* 0x0000000508177810 */ /* 0x040fe20007ffe0ff */
[-CC-:B------:R-:W-:Y:S01]  /*0250*/  IMAD R11, R11, R0.reuse, R3.reuse ;  /* 0x000000000b0b7224 */ /* 0x180fe200078e0203 */
[C---:B------:R-:W-:Y:S01]  /*0260*/  IADD3 R25, PT, PT, R8.reuse, 0x6, RZ ;  /* 0x0000000608197810 */ /* 0x040fe20007ffe0ff */
[-CC-:B------:R-:W-:Y:S01]  /*0270*/  IMAD R19, R19, R0.reuse, R3.reuse ;  /* 0x0000000013137224 */ /* 0x180fe200078e0203 */
[----:B------:R-:W-:Y:S01]  /*0280*/  IADD3 R27, PT, PT, R8, 0x7, RZ ;  /* 0x00000007081b7810 */ /* 0x000fe20007ffe0ff */
[-CC-:B------:R-:W-:Y:S01]  /*0290*/  IMAD R21, R21, R0.reuse, R3.reuse ;  /* 0x0000000015157224 */ /* 0x180fe200078e0203 */
[----:B------:R-:W-:Y:S01]  /*02a0*/  LOP3.LUT R7, R4, 0x7ffffff8, RZ, 0xc0, !PT ;  /* 0x7ffffff804077812 */ /* 0x000fe200078ec0ff */
[-CC-:B------:R-:W-:Y:S01]  /*02b0*/  IMAD R23, R23, R0.reuse, R3.reuse ;  /* 0x0000000017177224 */ /* 0x180fe200078e0203 */
[----:B------:R-:W-:Y:S01]  /*02c0*/  MOV R18, RZ ;  /* 0x000000ff00127202 */ /* 0x000fe20000000f00 */
[--C-:B------:R-:W-:Y:S01]  /*02d0*/  IMAD R25, R25, R0, R3.reuse ;  /* 0x0000000019197224 */ /* 0x100fe200078e0203 */
[----:B------:R-:W-:Y:S01]  /*02e0*/  IADD3 R5, PT, PT, R3, R12, RZ ;  /* 0x0000000c03057210 */ /* 0x000fe20007ffe0ff */
[----:B------:R-:W-:Y:S01]  /*02f0*/  IMAD R27, R27, R0, R3 ;  /* 0x000000001b1b7224 */ /* 0x000fe200078e0203 */
[----:B------:R-:W-:-:S02]  /*0300*/  IADD3 R20, PT, PT, -R7, RZ, RZ ;  /* 0x000000ff07147210 */ /* 0x000fc40007ffe1ff */
[----:B------:R-:W-:-:S07]  /*0310*/  IADD3 R29, PT, PT, R29, UR4, RZ ;  /* 0x000000041d1d7c10 */ /* 0x000fce000fffe0ff */
.L_x_2:
[----:B------:R-:W0:Y:S01]  /*0320*/  LDC.64 R14, c[0x0][0x380] ;  /* 0x0000e000ff0e7b82 */ /* 0x000e220000000a00 */
[----:B------:R-:W-:-:S07]  /*0330*/  IADD3 R17, PT, PT, R10, -0x3, RZ ;  /* 0xfffffffd0a117810 */ /* 0x000fce0007ffe0ff */
[----:B------:R-:W1:Y:S01]  /*0340*/  LDC.64 R12, c[0x0][0x388] ;  /* 0x0000e200ff0c7b82 */ /* 0x000e620000000a00 */
[----:B0-----:R-:W-:-:S05]  /*0350*/  IMAD.WIDE.U32 R16, R17, 0x4, R14 ;  /* 0x0000000411107825 */ /* 0x001fca00078e000e */
[----:B------:R1:W2:Y:S02]  /*0360*/  LDG.E R22, desc[UR6][R16.64] ;  /* 0x0000000610167981 */ /* 0x0002a4000c1e1900 */
[----:B-1----:R-:W-:-:S05]  /*0370*/  IMAD.WIDE.U32 R16, R29, 0x4, R12 ;  /* 0x000000041d107825 */ /* 0x002fca00078e000c */
[----:B------:R0:W2:Y:S01]  /*0380*/  LDG.E R24, desc[UR6][R16.64] ;  /* 0x0000000610187981 */ /* 0x0000a2000c1e1900 */
[----:B------:R-:W-:-:S05]  /*0390*/  IADD3 R26, PT, PT, R10, -0x2, RZ ;  /* 0xfffffffe0a1a7810 */ /* 0x000fca0007ffe0ff */
[----:B0-----:R-:W-:-:S04]  /*03a0*/  IMAD.WIDE.U32 R16, R26, 0x4, R14 ;  /* 0x000000041a107825 */ /* 0x001fc800078e000e */
[----:B--2---:R-:W-:Y:S02]  /*03b0*/  IMAD R18, R22, R24, R18 ;  /* 0x0000001816127224 */ /* 0x004fe400078e0212 */
[----:B------:R0:W2:Y:S02]  /*03c0*/  LDG.E R22, desc[UR6][R16.64] ;  /* 0x0000000610167981 */ /* 0x0000a4000c1e1900 */
[----:B0-----:R-:W-:-:S05]  /*03d0*/  IMAD.WIDE.U32 R16, R5, 0x4, R12 ;  /* 0x0000000405107825 */ /* 0x001fca00078e000c */
[----:B------:R0:W2:Y:S01]  /*03e0*/  LDG.E R24, desc[UR6][R16.64] ;  /* 0x0000000610187981 */ /* 0x0000a2000c1e1900 */
[----:B------:R-:W-:-:S05]  /*03f0*/  IADD3 R26, PT, PT, R10, -0x1, RZ ;  /* 0xffffffff0a1a7810 */ /* 0x000fca0007ffe0ff */
[----:B0-----:R-:W-:-:S04]  /*0400*/  IMAD.WIDE.U32 R16, R26, 0x4, R14 ;  /* 0x000000041a107825 */ /* 0x001fc800078e000e */
[----:B--2---:R-:W-:Y:S02]  /*0410*/  IMAD R18, R22, R24, R18 ;  /* 0x0000001816127224 */ /* 0x004fe400078e0212 */
[----:B------:R0:W2:Y:S02]  /*0420*/  LDG.E R22, desc[UR6][R16.64] ;  /* 0x0000000610167981 */ /* 0x0000a4000c1e1900 */
[----:B0-----:R-:W-:-:S05]  /*0430*/  IMAD.WIDE.U32 R16, R11, 0x4, R12 ;  /* 0x000000040b107825 */ /* 0x001fca00078e000c */
[----:B------:R0:W2:Y:S02]  /*0440*/  LDG.E R24, desc[UR6][R16.64] ;  /* 0x0000000610187981 */ /* 0x0000a4000c1e1900 */
[----:B0-----:R-:W-:-:S04]  /*0450*/  IMAD.WIDE.U32 R16, R10, 0x4, R14 ;  /* 0x000000040a107825 */ /* 0x001fc800078e000e */
[----:B--2---:R-:W-:Y:S02]  /*0460*/  IMAD R18, R22, R24, R18 ;  /* 0x0000001816127224 */ /* 0x004fe400078e0212 */
[----:B------:R0:W2:Y:S02]  /*0470*/  LDG.E R22, desc[UR6][R16.64] ;  /* 0x0000000610167981 */ /* 0x0000a4000c1e1900 */
[----:B0-----:R-:W-:-:S05]  /*0480*/  IMAD.WIDE.U32 R16, R19, 0x4, R12 ;  /* 0x0000000413107825 */ /* 0x001fca00078e000c */
[----:B------:R0:W2:Y:S01]  /*0490*/  LDG.E R24, desc[UR6][R16.64] ;  /* 0x0000000610187981 */ /* 0x0000a2000c1e1900 */
[----:B------:R-:W-:-:S05]  /*04a0*/  IADD3 R26, PT, PT, R10, 0x1, RZ ;  /* 0x000000010a1a7810 */ /* 0x000fca0007ffe0ff */
        /* <DEDUP_REMOVED lines=13> */
[----:B--2---:R-:W-:Y:S01]  /*0580*/  IMAD R18, R22, R24, R18 ;  /* 0x0000001816127224 */ /* 0x004fe200078e0212 */
[----:B------:R-:W-:Y:S01]  /*0590*/  IADD3 R24, PT, PT, R10, 0x4, RZ ;  /* 0x000000040a187810 */ /* 0x000fe20007ffe0ff */
[----:B------:R0:W2:Y:S04]  /*05a0*/  LDG.E R22, desc[UR6][R16.64] ;  /* 0x0000000610167981 */ /* 0x0000a8000c1e1900 */
[----:B------:R-:W-:-:S04]  /*05b0*/  IMAD.WIDE.U32 R14, R24, 0x4, R14 ;  /* 0x00000004180e7825 */ /* 0x000fc800078e000e */
[--C-:B0-----:R-:W-:Y:S02]  /*05c0*/  IMAD.WIDE.U32 R16, R25, 0x4, R12.reuse ;  /* 0x0000000419107825 */ /* 0x101fe400078e000c */
[----:B------:R-:W3:Y:S02]  /*05d0*/  LDG.E R15, desc[UR6][R14.64] ;  /* 0x000000060e0f7981 */ /* 0x000ee4000c1e1900 */
[----:B------:R-:W-:Y:S02]  /*05e0*/  IMAD.WIDE.U32 R12, R27, 0x4, R12 ;  /* 0x000000041b0c7825 */ /* 0x000fe400078e000c */
[----:B------:R-:W2:Y:S04]  /*05f0*/  LDG.E R24, desc[UR6][R16.64] ;  /* 0x0000000610187981 */ /* 0x000ea8000c1e1900 */
[----:B------:R-:W3:Y:S01]  /*0600*/  LDG.E R12, desc[UR6][R12.64] ;  /* 0x000000060c0c7981 */ /* 0x000ee2000c1e1900 */
[----:B------:R-:W-:-:S04]  /*0610*/  IADD3 R20, PT, PT, R20, 0x8, RZ ;  /* 0x0000000814147810 */ /* 0x000fc80007ffe0ff */
[----:B------:R-:W-:Y:S02]  /*0620*/  ISETP.NE.AND P1, PT, R20, RZ, PT ;  /* 0x000000ff1400720c */ /* 0x000fe40003f25270 */
[----:B------:R-:W-:Y:S02]  /*0630*/  IADD3 R10, PT, PT, R10, 0x8, RZ ;  /* 0x000000080a0a7810 */ /* 0x000fe40007ffe0ff */
[C---:B------:R-:W-:Y:S02]  /*0640*/  LEA R5, R0.reuse, R5, 0x3 ;  /* 0x0000000500057211 */ /* 0x040fe400078e18ff */
[C---:B------:R-:W-:Y:S02]  /*0650*/  LEA R11, R0.reuse, R11, 0x3 ;  /* 0x0000000b000b7211 */ /* 0x040fe400078e18ff */
[C---:B------:R-:W-:Y:S02]  /*0660*/  LEA R19, R0.reuse, R19, 0x3 ;  /* 0x0000001300137211 */ /* 0x040fe400078e18ff */
[----:B------:R-:W-:-:S02]  /*0670*/  LEA R21, R0, R21, 0x3 ;  /* 0x0000001500157211 */ /* 0x000fc400078e18ff */
[C---:B------:R-:W-:Y:S02]  /*0680*/  LEA R23, R0.reuse, R23, 0x3 ;  /* 0x0000001700177211 */ /* 0x040fe400078e18ff */
[C---:B------:R-:W-:Y:S02]  /*0690*/  LEA R25, R0.reuse, R25, 0x3 ;  /* 0x0000001900197211 */ /* 0x040fe400078e18ff */
[C---:B------:R-:W-:Y:S02]  /*06a0*/  LEA R27, R0.reuse, R27, 0x3 ;  /* 0x0000001b001b7211 */ /* 0x040fe400078e18ff */
[----:B------:R-:W-:Y:S01]  /*06b0*/  LEA R29, R0, R29, 0x3 ;  /* 0x0000001d001d7211 */ /* 0x000fe200078e18ff */
[----:B--2---:R-:W-:-:S04]  /*06c0*/  IMAD R18, R22, R24, R18 ;  /* 0x0000001816127224 */ /* 0x004fc800078e0212 */
[----:B---3--:R-:W-:Y:S01]  /*06d0*/  IMAD R18, R15, R12, R18 ;  /* 0x0000000c0f127224 */ /* 0x008fe200078e0212 */
[----:B------:R-:W-:Y:S06]  /*06e0*/  @P1 BRA `(.L_x_2) ;  /* 0xfffffffc000c1947 */ /* 0x000fec000383ffff */
.L_x_1:
[----:B------:R-:W-:Y:S05]  /*06f0*/  @!P0 BRA `(.L_x_0) ;  /* 0x0000000400108947 */ /* 0x000fea0003800000 */
[----:B------:R-:W-:Y:S02]  /*0700*/  ISETP.GE.U32.AND P0, PT, R6, 0x4, PT ;  /* 0x000000040600780c */ /* 0x000fe40003f06070 */
[----:B------:R-:W-:-:S04]  /*0710*/  LOP3.LUT R5, R4, 0x3, RZ, 0xc0, !PT ;  /* 0x0000000304057812 */ /* 0x000fc800078ec0ff */
[----:B------:R-:W-:-:S07]  /*0720*/  ISETP.NE.AND P1, PT, R5, RZ, PT ;  /* 0x000000ff0500720c */ /* 0x000fce0003f25270 */
[----:B------:R-:W-:Y:S06]  /*0730*/  @!P0 BRA `(.L_x_3) ;  /* 0x0000000000808947 */ /* 0x000fec0003800000 */
[----:B------:R-:W0:Y:S01]  /*0740*/  LDC.64 R10, c[0x0][0x388] ;  /* 0x0000e200ff0a7b82 */ /* 0x000e220000000a00 */
[----:B------:R-:W-:Y:S01]  /*0750*/  IADD3 R6, PT, PT, R8, R7, RZ ;  /* 0x0000000708067210 */ /* 0x000fe20007ffe0ff */
[----:B------:R-:W-:-:S04]  /*0760*/  IMAD R15, R9, R4, R7 ;  /* 0x00000004090f7224 */ /* 0x000fc800078e0207 */
[-C--:B------:R-:W-:Y:S01]  /*0770*/  IMAD R17, R6, R0.reuse, R3 ;  /* 0x0000000006117224 */ /* 0x080fe200078e0203 */
[C---:B------:R-:W-:Y:S01]  /*0780*/  IADD3 R21, PT, PT, R15.reuse, 0x1, RZ ;  /* 0x000000010f157810 */ /* 0x040fe20007ffe0ff */
[----:B------:R-:W1:Y:S01]  /*0790*/  LDC.64 R12, c[0x0][0x380] ;  /* 0x0000e000ff0c7b82 */ /* 0x000e620000000a00 */
[C---:B------:R-:W-:Y:S02]  /*07a0*/  IADD3 R19, PT, PT, R15.reuse, 0x2, RZ ;  /* 0x000000020f137810 */ /* 0x040fe40007ffe0ff */
[----:B------:R-:W-:Y:S01]  /*07b0*/  IADD3 R6, PT, PT, R15, 0x3, RZ ;  /* 0x000000030f067810 */ /* 0x000fe20007ffe0ff */
[C---:B0-----:R-:W-:Y:S01]  /*07c0*/  IMAD.WIDE.U32 R22, R17.reuse, 0x4, R10 ;  /* 0x0000000411167825 */ /* 0x041fe200078e000a */
[----:B------:R-:W-:-:S04]  /*07d0*/  IADD3 R17, PT, PT, R17, R0, RZ ;  /* 0x0000000011117210 */ /* 0x000fc80007ffe0ff */
[-C--:B------:R-:W-:Y:S01]  /*07e0*/  IADD3 R29, PT, PT, R17, R0.reuse, RZ ;  /* 0x00000000111d7210 */ /* 0x080fe20007ffe0ff */
[--C-:B-1----:R-:W-:Y:S01]  /*07f0*/  IMAD.WIDE.U32 R26, R15, 0x4, R12.reuse ;  /* 0x000000040f1a7825 */ /* 0x102fe200078e000c */
[----:B------:R-:W2:Y:S03]  /*0800*/  LDG.E R22, desc[UR6][R22.64] ;  /* 0x0000000616167981 */ /* 0x000ea6000c1e1900 */
[----:B------:R-:W-:Y:S02]  /*0810*/  IMAD.WIDE.U32 R20, R21, 0x4, R12 ;  /* 0x0000000415147825 */ /* 0x000fe400078e000c */
[----:B------:R-:W2:Y:S02]  /*0820*/  LDG.E R27, desc[UR6][R26.64] ;  /* 0x000000061a1b7981 */ /* 0x000ea4000c1e1900 */
[----:B------:R-:W-:Y:S02]  /*0830*/  IMAD.WIDE.U32 R24, R17, 0x4, R10 ;  /* 0x0000000411187825 */ /* 0x000fe400078e000a */
[----:B------:R-:W3:Y:S02]  /*0840*/  LDG.E R20, desc[UR6][R20.64] ;  /* 0x0000000614147981 */ /* 0x000ee4000c1e1900 */
[----:B------:R-:W-:Y:S01]  /*0850*/  IMAD.WIDE.U32 R14, R19, 0x4, R12 ;  /* 0x00000004130e7825 */ /* 0x000fe200078e000c */
[C---:B------:R-:W-:Y:S01]  /*0860*/  IADD3 R19, PT, PT, R29.reuse, R0, RZ ;  /* 0x000000001d137210 */ /* 0x040fe20007ffe0ff */
[----:B------:R-:W3:Y:S02]  /*0870*/  LDG.E R25, desc[UR6][R24.64] ;  /* 0x0000000618197981 */ /* 0x000ee4000c1e1900 */
[----:B------:R-:W-:-:S02]  /*0880*/  IMAD.WIDE.U32 R16, R29, 0x4, R10 ;  /* 0x000000041d107825 */ /* 0x000fc400078e000a */
[----:B------:R-:W4:Y:S02]  /*0890*/  LDG.E R15, desc[UR6][R14.64] ;  /* 0x000000060e0f7981 */ /* 0x000f24000c1e1900 */
[----:B------:R-:W-:Y:S02]  /*08a0*/  IMAD.WIDE.U32 R12, R6, 0x4, R12 ;  /* 0x00000004060c7825 */ /* 0x000fe400078e000c */
[----:B------:R-:W4:Y:S02]  /*08b0*/  LDG.E R16, desc[UR6][R16.64] ;  /* 0x0000000610107981 */ /* 0x000f24000c1e1900 */
[----:B------:R-:W-:Y:S02]  /*08c0*/  IMAD.WIDE.U32 R10, R19, 0x4, R10 ;  /* 0x00000004130a7825 */ /* 0x000fe400078e000a */
[----:B------:R-:W5:Y:S04]  /*08d0*/  LDG.E R13, desc[UR6][R12.64] ;  /* 0x000000060c0d7981 */ /* 0x000f68000c1e1900 */
[----:B------:R-:W5:Y:S01]  /*08e0*/  LDG.E R10, desc[UR6][R10.64] ;  /* 0x000000060a0a7981 */ /* 0x000f62000c1e1900 */
[----:B------:R-:W-:Y:S01]  /*08f0*/  IADD3 R7, PT, PT, R7, 0x4, RZ ;  /* 0x0000000407077810 */ /* 0x000fe20007ffe0ff */
[----:B--2---:R-:W-:-:S04]  /*0900*/  IMAD R22, R27, R22, R18 ;  /* 0x000000161b167224 */ /* 0x004fc800078e0212 */
[----:B---3--:R-:W-:-:S04]  /*0910*/  IMAD R20, R20, R25, R22 ;  /* 0x0000001914147224 */ /* 0x008fc800078e0216 */
[----:B----4-:R-:W-:-:S04]  /*0920*/  IMAD R20, R15, R16, R20 ;  /* 0x000000100f147224 */ /* 0x010fc800078e0214 */
[----:B-----5:R-:W-:-:S07]  /*0930*/  IMAD R18, R13, R10, R20 ;  /* 0x0000000a0d127224 */ /* 0x020fce00078e0214 */
.L_x_3:
[----:B------:R-:W-:Y:S05]  /*0940*/  @!P1 BRA `(.L_x_0) ;  /* 0x00000000007c9947 */ /* 0x000fea0003800000 */
[----:B------:R-:W0:Y:S01]  /*0950*/  LDC.64 R10, c[0x0][0x380] ;  /* 0x0000e000ff0a7b82 */ /* 0x000e220000000a00 */
[----:B------:R-:W-:Y:S02]  /*0960*/  ISETP.NE.AND P0, PT, R5, 0x1, PT ;  /* 0x000000010500780c */ /* 0x000fe40003f05270 */
[----:B------:R-:W-:-:S04]  /*0970*/  LOP3.LUT R5, R4, 0x1, RZ, 0xc0, !PT ;  /* 0x0000000104057812 */ /* 0x000fc800078ec0ff */
[----:B------:R-:W-:Y:S01]  /*0980*/  ISETP.NE.U32.AND P1, PT, R5, 0x1, PT ;  /* 0x000000010500780c */ /* 0x000fe20003f25070 */
[----:B------:R-:W1:Y:S06]  /*0990*/  LDC.64 R16, c[0x0][0x388] ;  /* 0x0000e200ff107b82 */ /* 0x000e6c0000000a00 */
[----:B------:R-:W-:Y:S01]  /*09a0*/  @P0 IADD3 R6, PT, PT, R8, R7, RZ ;  /* 0x0000000708060210 */ /* 0x000fe20007ffe0ff */
[----:B------:R-:W-:Y:S01]  /*09b0*/  @P0 IMAD R5, R9, R4, R7 ;  /* 0x0000000409050224 */ /* 0x000fe200078e0207 */
[----:B------:R-:W2:Y:S01]  /*09c0*/  LDC.64 R12, c[0x0][0x380] ;  /* 0x0000e000ff0c7b82 */ /* 0x000ea20000000a00 */
[----:B------:R-:W-:-:S02]  /*09d0*/  @P0 IADD3 R7, PT, PT, R7, 0x2, RZ ;  /* 0x0000000207070810 */ /* 0x000fc40007ffe0ff */
[----:B------:R-:W-:Y:S01]  /*09e0*/  @P0 IMAD R19, R6, R0, R3 ;  /* 0x0000000006130224 */ /* 0x000fe200078e0203 */
[----:B------:R-:W-:Y:S02]  /*09f0*/  @P0 IADD3 R21, PT, PT, R5, 0x1, RZ ;  /* 0x0000000105150810 */ /* 0x000fe40007ffe0ff */
[----:B------:R-:W-:Y:S01]  /*0a00*/  @!P1 IMAD R9, R9, R4, R7 ;  /* 0x0000000409099224 */ /* 0x000fe200078e0207 */
[----:B------:R-:W-:Y:S01]  /*0a10*/  @!P1 IADD3 R8, PT, PT, R8, R7, RZ ;  /* 0x0000000708089210 */ /* 0x000fe20007ffe0ff */
[----:B------:R-:W3:Y:S01]  /*0a20*/  LDC.64 R14, c[0x0][0x388] ;  /* 0x0000e200ff0e7b82 */ /* 0x000ee20000000a00 */
[----:B------:R-:W-:Y:S01]  /*0a30*/  @P0 IADD3 R23, PT, PT, R19, R0, RZ ;  /* 0x0000000013170210 */ /* 0x000fe20007ffe0ff */
[----:B0-----:R-:W-:-:S04]  /*0a40*/  @P0 IMAD.WIDE.U32 R4, R5, 0x4, R10 ;  /* 0x0000000405040825 */ /* 0x001fc800078e000a */
[----:B------:R-:W-:Y:S02]  /*0a50*/  @P0 IMAD.WIDE.U32 R10, R21, 0x4, R10 ;  /* 0x00000004150a0825 */ /* 0x000fe400078e000a */
[----:B------:R-:W4:Y:S02]  /*0a60*/  @P0 LDG.E R5, desc[UR6][R4.64] ;  /* 0x0000000604050981 */ /* 0x000f24000c1e1900 */
[--C-:B-1----:R-:W-:Y:S02]  /*0a70*/  @P0 IMAD.WIDE.U32 R6, R19, 0x4, R16.reuse ;  /* 0x0000000413060825 */ /* 0x102fe400078e0010 */
[----:B------:R-:W5:Y:S02]  /*0a80*/  @P0 LDG.E R11, desc[UR6][R10.64] ;  /* 0x000000060a0b0981 */ /* 0x000f64000c1e1900 */
[----:B------:R-:W-:Y:S02]  /*0a90*/  @P0 IMAD.WIDE.U32 R16, R23, 0x4, R16 ;  /* 0x0000000417100825 */ /* 0x000fe400078e0010 */
[----:B------:R-:W4:Y:S02]  /*0aa0*/  @P0 LDG.E R6, desc[UR6][R6.64] ;  /* 0x0000000606060981 */ /* 0x000f24000c1e1900 */
[----:B------:R-:W-:-:S02]  /*0ab0*/  @!P1 IMAD R19, R8, R0, R3 ;  /* 0x0000000008139224 */ /* 0x000fc400078e0203 */
[----:B--2---:R-:W-:Y:S01]  /*0ac0*/  @!P1 IMAD.WIDE.U32 R12, R9, 0x4, R12 ;  /* 0x00000004090c9825 */ /* 0x004fe200078e000c */
[----:B------:R-:W5:Y:S03]  /*0ad0*/  @P0 LDG.E R16, desc[UR6][R16.64] ;  /* 0x0000000610100981 */ /* 0x000f66000c1e1900 */
[----:B---3--:R-:W-:Y:S02]  /*0ae0*/  @!P1 IMAD.WIDE.U32 R14, R19, 0x4, R14 ;  /* 0x00000004130e9825 */ /* 0x008fe400078e000e */
[----:B------:R-:W2:Y:S04]  /*0af0*/  @!P1 LDG.E R13, desc[UR6][R12.64] ;  /* 0x000000060c0d9981 */ /* 0x000ea8000c1e1900 */
[----:B------:R-:W2:Y:S01]  /*0b00*/  @!P1 LDG.E R14, desc[UR6][R14.64] ;  /* 0x000000060e0e9981 */ /* 0x000ea2000c1e1900 */
[----:B----4-:R-:W-:-:S04]  /*0b10*/  @P0 IMAD R8, R5, R6, R18 ;  /* 0x0000000605080224 */ /* 0x010fc800078e0212 */
[----:B-----5:R-:W-:-:S04]  /*0b20*/  @P0 IMAD R18, R11, R16, R8 ;  /* 0x000000100b120224 */ /* 0x020fc800078e0208 */
[----:B--2---:R-:W-:-:S07]  /*0b30*/  @!P1 IMAD R18, R13, R14, R18 ;  /* 0x0000000e0d129224 */ /* 0x004fce00078e0212 */
.L_x_0:
[----:B------:R-:W0:Y:S01]  /*0b40*/  S2R R7, SR_CTAID.Z ;  /* 0x0000000000077919 */ /* 0x000e220000002700 */
[----:B------:R-:W1:Y:S01]  /*0b50*/  LDC.64 R4, c[0x0][0x390] ;  /* 0x0000e400ff047b82 */ /* 0x000e620000000a00 */
[----:B0-----:R-:W-:-:S04]  /*0b60*/  IMAD R7, R7, UR8, R2 ;  /* 0x0000000807077c24 */ /* 0x001fc8000f8e0202 */
[----:B------:R-:W-:-:S04]  /*0b70*/  IMAD R3, R7, R0, R3 ;  /* 0x0000000007037224 */ /* 0x000fc800078e0203 */
[----:B-1----:R-:W-:-:S05]  /*0b80*/  IMAD.WIDE.U32 R2, R3, 0x4, R4 ;  /* 0x0000000403027825 */ /* 0x002fca00078e0004 */
[----:B------:R-:W-:Y:S01]  /*0b90*/  STG.E desc[UR6][R2.64], R18 ;  /* 0x0000001202007986 */ /* 0x000fe2000c101906 */
[----:B------:R-:W-:Y:S05]  /*0ba0*/  EXIT ;  /* 0x000000000000794d */ /* 0x000fea0003800000 */
.L_x_4:
[----:B------:R-:W-:-:S00]  /*0bb0*/  BRA `(.L_x_4) ;  /* 0xfffffffc00fc7947 */ /* 0x000fc0000383ffff */
[----:B------:R-:W-:-:S00]  /*0bc0*/  NOP ;  /* 0x0000000000007918 */ /* 0x000fc00000000000 */
        /* <DEDUP_REMOVED lines=11> */
.L_x_5:


//--------------------- .nv.shared.reserved.0     --------------------------
	.section	.nv.shared.reserved.0,"aw",@nobits
	.weak		__nv_reservedSMEM_offset_0_alias
	.size		__nv_reservedSMEM_offset_0_alias, 0, 64
	.other		__nv_reservedSMEM_offset_0_alias,@"STO_CUDA_RESERVED_SHARED STV_DEFAULT"
__nv_reservedSMEM_offset_0_alias:
	.zero		0
	.zero		64


//--------------------- .nv.constant0._Z14matrixMultiplyPiS_S_iii --------------------------
	.section	.nv.constant0._Z14matrixMultiplyPiS_S_iii,"a",@progbits
	.sectionflags	@""
	.align	4
.nv.constant0._Z14matrixMultiplyPiS_S_iii:
	.zero		932


//--------------------- SYMBOLS --------------------------

	.type		.nv.reservedSmem.offset0,@object
	.size		.nv.reservedSmem.offset0,0x4
